//
// Generated by NVIDIA NVVM Compiler
//
// Compiler Build ID: CL-36424714
// Cuda compilation tools, release 13.0, V13.0.88
// Based on NVVM 20.0.0
//

.version 9.0
.target sm_100
.address_size 64

	// .globl	kernel0

.visible .entry kernel0(
	.param .u64 .ptr .align 1 kernel0_param_0,
	.param .u32 kernel0_param_1
)
{
	.reg .pred 	%p<3>;
	.reg .b32 	%r<102>;
	.reg .b64 	%rd<5>;
	.reg .b64 	%fd<3>;

	ld.param.u64 	%rd2, [kernel0_param_0];
	ld.param.u32 	%r6, [kernel0_param_1];
	mov.u32 	%r7, %ctaid.x;
	mov.u32 	%r1, %ntid.x;
	mov.u32 	%r8, %tid.x;
	mad.lo.s32 	%r101, %r7, %r1, %r8;
	setp.gt.s32 	%p1, %r101, 0;
	@%p1 bra 	$L__BB0_3;
	shr.u32 	%r9, %r6, 1;
	xor.b32  	%r10, %r9, %r6;
	mov.u32 	%r11, %nctaid.x;
	mul.lo.s32 	%r3, %r1, %r11;
	shl.b32 	%r12, %r10, 29;
	and.b32  	%r13, %r12, 536870912;
	shl.b32 	%r14, %r10, 27;
	and.b32  	%r15, %r14, 268435456;
	or.b32  	%r16, %r15, %r13;
	shl.b32 	%r17, %r10, 25;
	and.b32  	%r18, %r17, 134217728;
	or.b32  	%r19, %r18, %r16;
	shl.b32 	%r20, %r10, 23;
	and.b32  	%r21, %r20, 67108864;
	or.b32  	%r22, %r21, %r19;
	shl.b32 	%r23, %r10, 21;
	and.b32  	%r24, %r23, 33554432;
	or.b32  	%r25, %r24, %r22;
	shl.b32 	%r26, %r10, 19;
	and.b32  	%r27, %r26, 16777216;
	or.b32  	%r28, %r27, %r25;
	shl.b32 	%r29, %r10, 17;
	and.b32  	%r30, %r29, 8388608;
	or.b32  	%r31, %r30, %r28;
	shl.b32 	%r32, %r10, 15;
	and.b32  	%r33, %r32, 4194304;
	xor.b32  	%r34, %r33, %r31;
	shl.b32 	%r35, %r10, 13;
	and.b32  	%r36, %r35, 2097152;
	xor.b32  	%r37, %r36, %r34;
	shl.b32 	%r38, %r10, 11;
	and.b32  	%r39, %r38, 1048576;
	xor.b32  	%r40, %r39, %r37;
	shl.b32 	%r41, %r10, 9;
	and.b32  	%r42, %r41, 524288;
	xor.b32  	%r43, %r42, %r40;
	shl.b32 	%r44, %r10, 7;
	and.b32  	%r45, %r44, 262144;
	xor.b32  	%r46, %r45, %r43;
	shl.b32 	%r47, %r10, 5;
	and.b32  	%r48, %r47, 131072;
	xor.b32  	%r49, %r48, %r46;
	shl.b32 	%r50, %r10, 3;
	and.b32  	%r51, %r50, 65536;
	xor.b32  	%r52, %r51, %r49;
	shl.b32 	%r53, %r10, 1;
	and.b32  	%r54, %r53, 32768;
	xor.b32  	%r55, %r54, %r52;
	shr.u32 	%r56, %r10, 1;
	and.b32  	%r57, %r56, 16384;
	xor.b32  	%r58, %r57, %r55;
	shr.u32 	%r59, %r10, 3;
	and.b32  	%r60, %r59, 8192;
	xor.b32  	%r61, %r60, %r58;
	shr.u32 	%r62, %r10, 5;
	and.b32  	%r63, %r62, 4096;
	xor.b32  	%r64, %r63, %r61;
	shr.u32 	%r65, %r10, 7;
	and.b32  	%r66, %r65, 2048;
	xor.b32  	%r67, %r66, %r64;
	shr.u32 	%r68, %r10, 9;
	and.b32  	%r69, %r68, 1024;
	xor.b32  	%r70, %r69, %r67;
	shr.u32 	%r71, %r10, 11;
	and.b32  	%r72, %r71, 512;
	xor.b32  	%r73, %r72, %r70;
	shr.u32 	%r74, %r10, 13;
	and.b32  	%r75, %r74, 256;
	xor.b32  	%r76, %r75, %r73;
	shr.u32 	%r77, %r10, 15;
	and.b32  	%r78, %r77, 128;
	xor.b32  	%r79, %r78, %r76;
	shr.u32 	%r80, %r10, 17;
	and.b32  	%r81, %r80, 64;
	xor.b32  	%r82, %r81, %r79;
	shr.u32 	%r83, %r10, 19;
	and.b32  	%r84, %r83, 32;
	xor.b32  	%r85, %r84, %r82;
	shr.u32 	%r86, %r10, 21;
	and.b32  	%r87, %r86, 16;
	xor.b32  	%r88, %r87, %r85;
	shr.u32 	%r89, %r10, 23;
	and.b32  	%r90, %r89, 8;
	xor.b32  	%r91, %r90, %r88;
	shr.u32 	%r92, %r10, 25;
	and.b32  	%r93, %r92, 4;
	xor.b32  	%r94, %r93, %r91;
	shr.u32 	%r95, %r10, 27;
	and.b32  	%r96, %r95, 2;
	xor.b32  	%r97, %r96, %r94;
	shr.u32 	%r98, %r10, 29;
	and.b32  	%r99, %r98, 1;
	xor.b32  	%r100, %r99, %r97;
	cvt.rn.f64.u32 	%fd2, %r100;
	mul.f64 	%fd1, %fd2, 0d3E10000000000000;
	cvta.to.global.u64 	%rd1, %rd2;
$L__BB0_2:
	mul.wide.s32 	%rd3, %r101, 8;
	add.s64 	%rd4, %rd1, %rd3;
	st.global.f64 	[%rd4], %fd1;
	add.s32 	%r101, %r101, %r3;
	setp.lt.s32 	%p2, %r101, 1;
	@%p2 bra 	$L__BB0_2;
$L__BB0_3:
	ret;

}


// ===== COMPILED SASS (sm_100) =====

	.target	sm_100

	.elftype	@"ET_EXEC"


//--------------------- .note.nv.tkinfo           --------------------------
	.section	.note.nv.tkinfo,"",@"SHT_NOTE"
	.sectionflags	@"SHF_NOTE_NV_TKINFO"
	.tkinfo
        /*0018*/ 	.word	0x00000002
        /*0030*/ 	.string	""
        /*0030*/ 	.string	"ptxas"
        /*0030*/ 	.string	"Cuda compilation tools, release 13.0, V13.0.88"
        /*0030*/ 	.string	"Build cuda_13.0.r13.0/compiler.36424714_0"
        /*0030*/ 	.string	"-arch sm_100 -m 64 "



//--------------------- .note.nv.cuinfo           --------------------------
	.section	.note.nv.cuinfo,"",@"SHT_NOTE"
	.sectionflags	@"SHF_NOTE_NV_CUINFO"
        /*0018*/ 	.short	0x0002
        /*001a*/ 	.short	0x0064
        /*001c*/ 	.short	0x0082
	.zero		2


//--------------------- .nv.info                  --------------------------
	.section	.nv.info,"",@"SHT_CUDA_INFO"
	.align	4


	//----- nvinfo : EIATTR_REGCOUNT
	.align		4
        /*0000*/ 	.byte	0x04, 0x2f
        /*0002*/ 	.short	(.L_1 - .L_0)
	.align		4
.L_0:
        /*0004*/ 	.word	index@(kernel0)
        /*0008*/ 	.word	0x0000000c


	//----- nvinfo : EIATTR_FRAME_SIZE
	.align		4
.L_1:
        /*000c*/ 	.byte	0x04, 0x11
        /*000e*/ 	.short	(.L_3 - .L_2)
	.align		4
.L_2:
        /*0010*/ 	.word	index@(kernel0)
        /*0014*/ 	.word	0x00000000


	//----- nvinfo : EIATTR_MIN_STACK_SIZE
	.align		4
.L_3:
        /*0018*/ 	.byte	0x04, 0x12
        /*001a*/ 	.short	(.L_5 - .L_4)
	.align		4
.L_4:
        /*001c*/ 	.word	index@(kernel0)
        /*0020*/ 	.word	0x00000000
.L_5:


//--------------------- .nv.compat                --------------------------
	.section	.nv.compat,"",@"SHT_CUDA_COMPAT_INFO"
	.align	4
        /*0000*/ 	.byte	0x02, 0x09, 0x00, 0x00, 0x02, 0x02, 0x01, 0x00, 0x02, 0x05, 0x05, 0x00, 0x03, 0x07, 0x01, 0x01
        /*0010*/ 	.byte	0x02, 0x03, 0x00, 0x00, 0x02, 0x06, 0x01, 0x00, 0x04, 0x0b, 0x08, 0x00, 0x01, 0x00, 0x00, 0x00
        /*0020*/ 	.byte	0x00, 0x00, 0x00, 0x00


//--------------------- .nv.info.kernel0          --------------------------
	.section	.nv.info.kernel0,"",@"SHT_CUDA_INFO"
	.sectionflags	@""
	.align	4


	//----- nvinfo : EIATTR_CUDA_API_VERSION
	.align		4
        /*0000*/ 	.byte	0x04, 0x37
        /*0002*/ 	.short	(.L_7 - .L_6)
.L_6:
        /*0004*/ 	.word	0x00000082


	//----- nvinfo : EIATTR_KPARAM_INFO
	.align		4
.L_7:
        /*0008*/ 	.byte	0x04, 0x17
        /*000a*/ 	.short	(.L_9 - .L_8)
.L_8:
        /*000c*/ 	.word	0x00000000
        /*0010*/ 	.short	0x0001
        /*0012*/ 	.short	0x0008
        /*0014*/ 	.byte	0x00, 0xf0, 0x11, 0x00


	//----- nvinfo : EIATTR_KPARAM_INFO
	.align		4
.L_9:
        /*0018*/ 	.byte	0x04, 0x17
        /*001a*/ 	.short	(.L_11 - .L_10)
.L_10:
        /*001c*/ 	.word	0x00000000
        /*0020*/ 	.short	0x0000
        /*0022*/ 	.short	0x0000
        /*0024*/ 	.byte	0x00, 0xf5, 0x21, 0x00


	//----- nvinfo : EIATTR_SPARSE_MMA_MASK
	.align		4
.L_11:
        /*0028*/ 	.byte	0x03, 0x50
        /*002a*/ 	.short	0x0000


	//----- nvinfo : EIATTR_MAXREG_COUNT
	.align		4
        /*002c*/ 	.byte	0x03, 0x1b
        /*002e*/ 	.short	0x00ff


	//----- nvinfo : EIATTR_MERCURY_ISA_VERSION
	.align		4
        /*0030*/ 	.byte	0x03, 0x5f
        /*0032*/ 	.short	0x0101


	//----- nvinfo : EIATTR_VRC_CTA_INIT_COUNT
	.align		4
        /*0034*/ 	.byte	0x02, 0x4a
	.zero		1
	.zero		1


	//----- nvinfo : EIATTR_EXIT_INSTR_OFFSETS
	.align		4
        /*0038*/ 	.byte	0x04, 0x1c
        /*003a*/ 	.short	(.L_13 - .L_12)


	//   ....[0]....
.L_12:
        /*003c*/ 	.word	0x00000060


	//   ....[1]....
        /*0040*/ 	.word	0x00000510


	//----- nvinfo : EIATTR_CRS_STACK_SIZE
	.align		4
.L_13:
        /*0044*/ 	.byte	0x04, 0x1e
        /*0046*/ 	.short	(.L_15 - .L_14)
.L_14:
        /*0048*/ 	.word	0x00000000


	//----- nvinfo : EIATTR_CBANK_PARAM_SIZE
	.align		4
.L_15:
        /*004c*/ 	.byte	0x03, 0x19
        /*004e*/ 	.short	0x000c


	//----- nvinfo : EIATTR_PARAM_CBANK
	.align		4
        /*0050*/ 	.byte	0x04, 0x0a
        /*0052*/ 	.short	(.L_17 - .L_16)
	.align		4
.L_16:
        /*0054*/ 	.word	index@(.nv.constant0.kernel0)
        /*0058*/ 	.short	0x0380
        /*005a*/ 	.short	0x000c


	//----- nvinfo : EIATTR_SW_WAR
	.align		4
.L_17:
        /*005c*/ 	.byte	0x04, 0x36
        /*005e*/ 	.short	(.L_19 - .L_18)
.L_18:
        /*0060*/ 	.word	0x00000008
.L_19:


//--------------------- .nv.callgraph             --------------------------
	.section	.nv.callgraph,"",@"SHT_CUDA_CALLGRAPH"
	.align	4
	.sectionentsize	8
	.align		4
        /*0000*/ 	.word	0x00000000
	.align		4
        /*0004*/ 	.word	0xffffffff
	.align		4
        /*0008*/ 	.word	0x00000000
	.align		4
        /*000c*/ 	.word	0xfffffffe
	.align		4
        /*0010*/ 	.word	0x00000000
	.align		4
        /*0014*/ 	.word	0xfffffffd
	.align		4
        /*0018*/ 	.word	0x00000000
	.align		4
        /*001c*/ 	.word	0xfffffffc


//--------------------- .text.kernel0             --------------------------
	.section	.text.kernel0,"ax",@progbits
	.align	128
        .global         kernel0
        .type           kernel0,@function
        .size           kernel0,(.L_x_2 - kernel0)
        .other          kernel0,@"STO_CUDA_ENTRY STV_DEFAULT"
kernel0:
.text.kernel0:
[----:B------:R-:W-:Y:S01]  /*0000*/  LDC R1, c[0x0][0x37c] ;  /* 0x0000df00ff017b82 */ /* 0x000fe20000000800 */
[----:B------:R-:W0:Y:S07]  /*0010*/  S2R R0, SR_TID.X ;  /* 0x0000000000007919 */ /* 0x000e2e0000002100 */
[----:B------:R-:W0:Y:S08]  /*0020*/  S2UR UR4, SR_CTAID.X ;  /* 0x00000000000479c3 */ /* 0x000e300000002500 */
[----:B------:R-:W0:Y:S02]  /*0030*/  LDC R9, c[0x0][0x360] ;  /* 0x0000d800ff097b82 */ /* 0x000e240000000800 */
[----:B0-----:R-:W-:-:S05]  /*0040*/  IMAD R0, R9, UR4, R0 ;  /* 0x0000000409007c24 */ /* 0x001fca000f8e0200 */
[----:B------:R-:W-:-:S13]  /*0050*/  ISETP.GT.AND P0, PT, R0, RZ, PT ;  /* 0x000000ff0000720c */ /* 0x000fda0003f04270 */
[----:B------:R-:W-:Y:S05]  /*0060*/  @P0 EXIT ;  /* 0x000000000000094d */ /* 0x000fea0003800000 */
[----:B------:R-:W0:Y:S01]  /*0070*/  LDCU UR5, c[0x0][0x388] ;  /* 0x00007100ff0577ac */ /* 0x000e220008000800 */
[----:B------:R-:W1:Y:S01]  /*0080*/  LDC.64 R6, c[0x0][0x380] ;  /* 0x0000e000ff067b82 */ /* 0x000e620000000a00 */
[----:B0-----:R-:W-:-:S04]  /*0090*/  USHF.R.U32.HI UR4, URZ, 0x1, UR5 ;  /* 0x00000001ff047899 */ /* 0x001fc80008011605 */
[----:B------:R-:W-:-:S04]  /*00a0*/  ULOP3.LUT UR4, UR4, UR5, URZ, 0x3c, !UPT ;  /* 0x0000000504047292 */ /* 0x000fc8000f8e3cff */
[----:B------:R-:W-:Y:S02]  /*00b0*/  USHF.L.U32 UR6, UR4, 0x1b, URZ ;  /* 0x0000001b04067899 */ /* 0x000fe400080006ff */
[----:B------:R-:W-:Y:S02]  /*00c0*/  USHF.L.U32 UR5, UR4, 0x1d, URZ ;  /* 0x0000001d04057899 */ /* 0x000fe400080006ff */
[----:B------:R-:W-:Y:S02]  /*00d0*/  ULOP3.LUT UR6, UR6, 0x10000000, URZ, 0xc0, !UPT ;  /* 0x1000000006067892 */ /* 0x000fe4000f8ec0ff */
[----:B------:R-:W-:Y:S02]  /*00e0*/  USHF.L.U32 UR7, UR4, 0x19, URZ ;  /* 0x0000001904077899 */ /* 0x000fe400080006ff */
[----:B------:R-:W-:Y:S02]  /*00f0*/  ULOP3.LUT UR5, UR6, 0x20000000, UR5, 0xf8, !UPT ;  /* 0x2000000006057892 */ /* 0x000fe4000f8ef805 */
[----:B------:R-:W-:-:S02]  /*0100*/  USHF.L.U32 UR6, UR4, 0x17, URZ ;  /* 0x0000001704067899 */ /* 0x000fc400080006ff */
[----:B------:R-:W-:Y:S02]  /*0110*/  ULOP3.LUT UR5, UR5, 0x8000000, UR7, 0xf8, !UPT ;  /* 0x0800000005057892 */ /* 0x000fe4000f8ef807 */
[----:B------:R-:W-:Y:S02]  /*0120*/  USHF.L.U32 UR7, UR4, 0x15, URZ ;  /* 0x0000001504077899 */ /* 0x000fe400080006ff */
[----:B------:R-:W-:Y:S02]  /*0130*/  ULOP3.LUT UR5, UR5, 0x4000000, UR6, 0xf8, !UPT ;  /* 0x0400000005057892 */ /* 0x000fe4000f8ef806 */
        /* <DEDUP_REMOVED lines=20> */
[----:B------:R-:W-:-:S02]  /*0280*/  USHF.R.U32.HI UR6, URZ, 0x1, UR4 ;  /* 0x00000001ff067899 */ /* 0x000fc40008011604 */
[----:B------:R-:W-:Y:S02]  /*0290*/  ULOP3.LUT UR5, UR5, 0x8000, UR7, 0x78, !UPT ;  /* 0x0000800005057892 */ /* 0x000fe4000f8e7807 */
[----:B------:R-:W-:Y:S02]  /*02a0*/  USHF.R.U32.HI UR7, URZ, 0x3, UR4 ;  /* 0x00000003ff077899 */ /* 0x000fe40008011604 */
[----:B------:R-:W-:Y:S02]  /*02b0*/  ULOP3.LUT UR5, UR5, 0x4000, UR6, 0x78, !UPT ;  /* 0x0000400005057892 */ /* 0x000fe4000f8e7806 */
[----:B------:R-:W-:Y:S02]  /*02c0*/  USHF.R.U32.HI UR6, URZ, 0x5, UR4 ;  /* 0x00000005ff067899 */ /* 0x000fe40008011604 */
        /* <DEDUP_REMOVED lines=24> */
[----:B------:R-:W-:-:S04]  /*0450*/  ULOP3.LUT UR5, UR5, 0x2, UR7, 0x78, !UPT ;  /* 0x0000000205057892 */ /* 0x000fc8000f8e7807 */
[----:B------:R-:W-:Y:S01]  /*0460*/  ULOP3.LUT UR4, UR5, 0x1, UR4, 0x78, !UPT ;  /* 0x0000000105047892 */ /* 0x000fe2000f8e7804 */
[----:B------:R-:W0:Y:S08]  /*0470*/  LDCU.64 UR6, c[0x0][0x358] ;  /* 0x00006b00ff0677ac */ /* 0x000e300008000a00 */
[----:B------:R-:W2:Y:S02]  /*0480*/  I2F.F64.U32 R2, UR4 ;  /* 0x0000000400027d12 */ /* 0x000ea40008201800 */
[----:B------:R-:W3:Y:S01]  /*0490*/  LDCU UR4, c[0x0][0x370] ;  /* 0x00006e00ff0477ac */ /* 0x000ee20008000800 */
[----:B--2---:R-:W-:Y:S01]  /*04a0*/  DMUL R2, R2, 9.3132257461547851562e-10 ;  /* 0x3e10000002027828 */ /* 0x004fe20000000000 */
[----:B01-3--:R-:W-:-:S10]  /*04b0*/  IMAD R9, R9, UR4, RZ ;  /* 0x0000000409097c24 */ /* 0x00bfd4000f8e02ff */
.L_x_0:
[----:B------:R-:W-:Y:S01]  /*04c0*/  IMAD.WIDE R4, R0, 0x8, R6 ;  /* 0x0000000800047825 */ /* 0x000fe200078e0206 */
[----:B------:R-:W-:-:S04]  /*04d0*/  IADD3 R0, PT, PT, R9, R0, RZ ;  /* 0x0000000009007210 */ /* 0x000fc80007ffe0ff */
[----:B------:R0:W-:Y:S01]  /*04e0*/  STG.E.64 desc[UR6][R4.64], R2 ;  /* 0x0000000204007986 */ /* 0x0001e2000c101b06 */
[----:B------:R-:W-:-:S13]  /*04f0*/  ISETP.GE.AND P0, PT, R0, 0x1, PT ;  /* 0x000000010000780c */ /* 0x000fda0003f06270 */
[----:B0-----:R-:W-:Y:S05]  /*0500*/  @!P0 BRA `(.L_x_0) ;  /* 0xfffffffc00ec8947 */ /* 0x001fea000383ffff */
[----:B------:R-:W-:Y:S05]  /*0510*/  EXIT ;  /* 0x000000000000794d */ /* 0x000fea0003800000 */
.L_x_1:
[----:B------:R-:W-:-:S00]  /*0520*/  BRA `(.L_x_1) ;  /* 0xfffffffc00fc7947 */ /* 0x000fc0000383ffff */
[----:B------:R-:W-:-:S00]  /*0530*/  NOP ;  /* 0x0000000000007918 */ /* 0x000fc00000000000 */
        /* <DEDUP_REMOVED lines=12> */
.L_x_2:


//--------------------- .nv.shared.reserved.0     --------------------------
	.section	.nv.shared.reserved.0,"aw",@nobits
	.weak		__nv_reservedSMEM_offset_0_alias
	.size		__nv_reservedSMEM_offset_0_alias, 0, 64
	.other		__nv_reservedSMEM_offset_0_alias,@"STO_CUDA_RESERVED_SHARED STV_DEFAULT"
__nv_reservedSMEM_offset_0_alias:
	.zero		0
	.zero		64


//--------------------- .nv.constant0.kernel0     --------------------------
	.section	.nv.constant0.kernel0,"a",@progbits
	.sectionflags	@""
	.align	4
.nv.constant0.kernel0:
	.zero		908


//--------------------- SYMBOLS --------------------------

	.type		.nv.reservedSmem.offset0,@object
	.size		.nv.reservedSmem.offset0,0x4
